	.headerflags	@"EF_CUDA_TEXMODE_UNIFIED EF_CUDA_64BIT_ADDRESS EF_CUDA_ACCELERATORS EF_CUDA_SM90 EF_CUDA_VIRTUAL_SM(EF_CUDA_SM90)"
	.elftype	@"ET_EXEC"


//--------------------- .nv.info                  --------------------------
	.section	.nv.info,"",@"SHT_CUDA_INFO"
	.align	4


	//----- nvinfo : EIATTR_REGCOUNT
	.align		4
        /*0000*/ 	.byte	0x04, 0x2f
        /*0002*/ 	.short	(.L_1 - .L_0)
	.align		4
.L_0:
        /*0004*/ 	.word	index@(triton_poi_fused_0)
        /*0008*/ 	.word	0x0000001c


	//----- nvinfo : EIATTR_MIN_STACK_SIZE
	.align		4
.L_1:
        /*000c*/ 	.byte	0x04, 0x12
        /*000e*/ 	.short	(.L_3 - .L_2)
	.align		4
.L_2:
        /*0010*/ 	.word	index@(triton_poi_fused_0)
        /*0014*/ 	.word	0x00000000


	//----- nvinfo : EIATTR_FRAME_SIZE
	.align		4
.L_3:
        /*0018*/ 	.byte	0x04, 0x11
        /*001a*/ 	.short	(.L_5 - .L_4)
	.align		4
.L_4:
        /*001c*/ 	.word	index@(triton_poi_fused_0)
        /*0020*/ 	.word	0x00000000


	//----- nvinfo : EIATTR_MIN_STACK_SIZE
	.align		4
.L_5:
        /*0024*/ 	.byte	0x04, 0x12
        /*0026*/ 	.short	(.L_7 - .L_6)
	.align		4
.L_6:
        /*0028*/ 	.word	index@(triton_poi_fused_0)
        /*002c*/ 	.word	0x00000000
.L_7:


//--------------------- .nv.info.triton_poi_fused_0 --------------------------
	.section	.nv.info.triton_poi_fused_0,"",@"SHT_CUDA_INFO"
	.sectionflags	@""
	.align	4


	//----- nvinfo : EIATTR_CUDA_API_VERSION
	.align		4
        /*0000*/ 	.byte	0x04, 0x37
        /*0002*/ 	.short	(.L_9 - .L_8)
.L_8:
        /*0004*/ 	.word	0x0000007c


	//----- nvinfo : EIATTR_KPARAM_INFO
	.align		4
.L_9:
        /*0008*/ 	.byte	0x04, 0x17
        /*000a*/ 	.short	(.L_11 - .L_10)
.L_10:
        /*000c*/ 	.word	0x00000000
        /*0010*/ 	.short	0x0003
        /*0012*/ 	.short	0x0014
        /*0014*/ 	.byte	0x00, 0xf0, 0x11, 0x00


	//----- nvinfo : EIATTR_KPARAM_INFO
	.align		4
.L_11:
        /*0018*/ 	.byte	0x04, 0x17
        /*001a*/ 	.short	(.L_13 - .L_12)
.L_12:
        /*001c*/ 	.word	0x00000000
        /*0020*/ 	.short	0x0002
        /*0022*/ 	.short	0x0010
        /*0024*/ 	.byte	0x00, 0xf0, 0x11, 0x00


	//----- nvinfo : EIATTR_KPARAM_INFO
	.align		4
.L_13:
        /*0028*/ 	.byte	0x04, 0x17
        /*002a*/ 	.short	(.L_15 - .L_14)
.L_14:
        /*002c*/ 	.word	0x00000000
        /*0030*/ 	.short	0x0001
        /*0032*/ 	.short	0x0008
        /*0034*/ 	.byte	0x00, 0xf4, 0x21, 0x00


	//----- nvinfo : EIATTR_KPARAM_INFO
	.align		4
.L_15:
        /*0038*/ 	.byte	0x04, 0x17
        /*003a*/ 	.short	(.L_17 - .L_16)
.L_16:
        /*003c*/ 	.word	0x00000000
        /*0040*/ 	.short	0x0000
        /*0042*/ 	.short	0x0000
        /*0044*/ 	.byte	0x00, 0xf4, 0x21, 0x00


	//----- nvinfo : EIATTR_SPARSE_MMA_MASK
	.align		4
.L_17:
        /*0048*/ 	.byte	0x03, 0x50
        /*004a*/ 	.short	0x0000


	//----- nvinfo : EIATTR_MAXREG_COUNT
	.align		4
        /*004c*/ 	.byte	0x03, 0x1b
        /*004e*/ 	.short	0x00ff


	//----- nvinfo : EIATTR_EXIT_INSTR_OFFSETS
	.align		4
        /*0050*/ 	.byte	0x04, 0x1c
        /*0052*/ 	.short	(.L_19 - .L_18)


	//   ....[0]....
.L_18:
        /*0054*/ 	.word	0x000004b0


	//----- nvinfo : EIATTR_REQNTID
	.align		4
.L_19:
        /*0058*/ 	.byte	0x04, 0x10
        /*005a*/ 	.short	(.L_21 - .L_20)
.L_20:
        /*005c*/ 	.word	0x00000080
        /*0060*/ 	.word	0x00000001
        /*0064*/ 	.word	0x00000001


	//----- nvinfo : EIATTR_CBANK_PARAM_SIZE
	.align		4
.L_21:
        /*0068*/ 	.byte	0x03, 0x19
        /*006a*/ 	.short	0x0018


	//----- nvinfo : EIATTR_PARAM_CBANK
	.align		4
        /*006c*/ 	.byte	0x04, 0x0a
        /*006e*/ 	.short	(.L_23 - .L_22)
	.align		4
.L_22:
        /*0070*/ 	.word	index@(.nv.constant0.triton_poi_fused_0)
        /*0074*/ 	.short	0x0210
        /*0076*/ 	.short	0x0018


	//----- nvinfo : EIATTR_SW_WAR
	.align		4
.L_23:
        /*0078*/ 	.byte	0x04, 0x36
        /*007a*/ 	.short	(.L_25 - .L_24)
.L_24:
        /*007c*/ 	.word	0x00000008
.L_25:


//--------------------- .nv.callgraph             --------------------------
	.section	.nv.callgraph,"",@"SHT_CUDA_CALLGRAPH"
	.align	4
	.sectionentsize	8
	.align		4
        /*0000*/ 	.word	0x00000000
	.align		4
        /*0004*/ 	.word	0xffffffff
	.align		4
        /*0008*/ 	.word	0x00000000
	.align		4
        /*000c*/ 	.word	0xfffffffe
	.align		4
        /*0010*/ 	.word	0x00000000
	.align		4
        /*0014*/ 	.word	0xfffffffd
	.align		4
        /*0018*/ 	.word	0x00000000
	.align		4
        /*001c*/ 	.word	0xfffffffc


//--------------------- .text.triton_poi_fused_0  --------------------------
	.section	.text.triton_poi_fused_0,"ax",@progbits
	.sectionflags	@"SHF_BARRIERS=1"
	.align	128
        .global         triton_poi_fused_0
        .type           triton_poi_fused_0,@function
        .size           triton_poi_fused_0,(.L_x_1 - triton_poi_fused_0)
        .other          triton_poi_fused_0,@"STO_CUDA_ENTRY STV_DEFAULT"
triton_poi_fused_0:
.text.triton_poi_fused_0:
[----:B------:R-:W-:Y:S01]  /*0000*/  LDC R1, c[0x0][0x28] ;  /* 0x00000a00ff017b82 */ /* 0x000fe20000000800 */
[----:B------:R-:W1:Y:S07]  /*0010*/  S2R R13, SR_TID.X ;  /* 0x00000000000d7919 */ /* 0x000e6e0000002100 */
[----:B------:R-:W2:Y:S01]  /*0020*/  LDC.64 R4, c[0x0][0x210] ;  /* 0x00008400ff047b82 */ /* 0x000ea20000000a00 */
[----:B------:R-:W-:Y:S01]  /*0030*/  ULDC.64 UR6, c[0x0][0x208] ;  /* 0x0000820000067ab9 */ /* 0x000fe20000000a00 */
[----:B------:R-:W3:Y:S01]  /*0040*/  S2R R3, SR_CTAID.X ;  /* 0x0000000000037919 */ /* 0x000ee20000002500 */
[----:B------:R-:W4:Y:S01]  /*0050*/  S2R R2, SR_CTAID.Y ;  /* 0x0000000000027919 */ /* 0x000f220000002600 */
[----:B-1----:R-:W-:Y:S01]  /*0060*/  SHF.R.U32.HI R0, RZ, 0x3, R13 ;  /* 0x00000003ff007819 */ /* 0x002fe2000001160d */
[----:B------:R-:W-:-:S02]  /*0070*/  IMAD.SHL.U32 R20, R13, 0x4, RZ ;  /* 0x000000040d147824 */ /* 0x000fc400078e00ff */
[----:B---3--:R-:W-:Y:S01]  /*0080*/  IMAD.SHL.U32 R3, R3, 0x20, RZ ;  /* 0x0000002003037824 */ /* 0x008fe200078e00ff */
[----:B------:R-:W-:Y:S01]  /*0090*/  SGXT.U32 R0, R0, 0x4 ;  /* 0x000000040000781a */ /* 0x000fe20000000000 */
[----:B----4-:R-:W-:-:S03]  /*00a0*/  IMAD.SHL.U32 R21, R2, 0x20, RZ ;  /* 0x0000002002157824 */ /* 0x010fc600078e00ff */
[----:B------:R-:W-:Y:S02]  /*00b0*/  LOP3.LUT R8, R3, 0x1c, R20, 0xf8, !PT ;  /* 0x0000001c03087812 */ /* 0x000fe400078ef814 */
[----:B------:R-:W-:Y:S02]  /*00c0*/  LOP3.LUT R6, R21, R0, RZ, 0xfc, !PT ;  /* 0x0000000015067212 */ /* 0x000fe400078efcff */
[----:B------:R-:W-:-:S03]  /*00d0*/  LOP3.LUT R7, R21, 0x10, R0, 0xfe, !PT ;  /* 0x0000001015077812 */ /* 0x000fc600078efe00 */
[--C-:B------:R-:W-:Y:S02]  /*00e0*/  IMAD R9, R6, 0x1000, R8.reuse ;  /* 0x0000100006097824 */ /* 0x100fe400078e0208 */
[----:B------:R-:W-:Y:S02]  /*00f0*/  IMAD R11, R7, 0x1000, R8 ;  /* 0x00001000070b7824 */ /* 0x000fe400078e0208 */
[----:B--2---:R-:W-:-:S04]  /*0100*/  IMAD.WIDE R6, R9, 0x4, R4 ;  /* 0x0000000409067825 */ /* 0x004fc800078e0204 */
[----:B------:R-:W-:Y:S02]  /*0110*/  IMAD.WIDE R8, R11, 0x4, R4 ;  /* 0x000000040b087825 */ /* 0x000fe400078e0204 */
[----:B------:R-:W2:Y:S04]  /*0120*/  LDG.E.128 R4, desc[UR6][R6.64] ;  /* 0x0000000606047981 */ /* 0x000ea8000c1e1d00 */
[----:B------:R-:W3:Y:S01]  /*0130*/  LDG.E.128 R8, desc[UR6][R8.64] ;  /* 0x0000000608087981 */ /* 0x000ee2000c1e1d00 */
[----:B------:R-:W1:Y:S01]  /*0140*/  S2UR UR5, SR_CgaCtaId ;  /* 0x00000000000579c3 */ /* 0x000e620000008800 */
[C---:B------:R-:W-:Y:S01]  /*0150*/  IMAD.SHL.U32 R12, R13.reuse, 0x80, RZ ;  /* 0x000000800d0c7824 */ /* 0x040fe200078e00ff */
[----:B------:R-:W-:Y:S01]  /*0160*/  UMOV UR4, 0x400 ;  /* 0x0000040000047882 */ /* 0x000fe20000000000 */
[----:B------:R-:W-:Y:S01]  /*0170*/  IMAD.SHL.U32 R13, R13, 0x2, RZ ;  /* 0x000000020d0d7824 */ /* 0x000fe200078e00ff */
[----:B------:R-:W-:-:S02]  /*0180*/  SHF.R.S32.HI R2, RZ, 0x1a, R2 ;  /* 0x0000001aff027819 */ /* 0x000fc40000011402 */
[----:B------:R-:W-:Y:S02]  /*0190*/  LOP3.LUT R15, R12, 0x380, RZ, 0xc0, !PT ;  /* 0x000003800c0f7812 */ /* 0x000fe400078ec0ff */
[----:B------:R-:W-:Y:S02]  /*01a0*/  LOP3.LUT R12, R20, 0x1fc, RZ, 0xc0, !PT ;  /* 0x000001fc140c7812 */ /* 0x000fe400078ec0ff */
[----:B------:R-:W-:Y:S02]  /*01b0*/  LOP3.LUT R18, R13, 0xf0, RZ, 0xc0, !PT ;  /* 0x000000f00d127812 */ /* 0x000fe400078ec0ff */
[C---:B------:R-:W-:Y:S02]  /*01c0*/  LOP3.LUT R13, R15.reuse, R0, RZ, 0xfc, !PT ;  /* 0x000000000f0d7212 */ /* 0x040fe400078efcff */
[----:B------:R-:W-:Y:S02]  /*01d0*/  LOP3.LUT R16, R15, 0x20, RZ, 0xfc, !PT ;  /* 0x000000200f107812 */ /* 0x000fe400078efcff */
[----:B------:R-:W-:-:S02]  /*01e0*/  LOP3.LUT R22, R12, 0x200, RZ, 0xfc, !PT ;  /* 0x000002000c167812 */ /* 0x000fc400078efcff */
[C---:B------:R-:W-:Y:S02]  /*01f0*/  LOP3.LUT R17, R15.reuse, 0x40, RZ, 0xfc, !PT ;  /* 0x000000400f117812 */ /* 0x040fe400078efcff */
[----:B------:R-:W-:Y:S02]  /*0200*/  LOP3.LUT R19, R15, 0x60, RZ, 0xfc, !PT ;  /* 0x000000600f137812 */ /* 0x000fe400078efcff */
[----:B------:R-:W-:Y:S01]  /*0210*/  SHF.R.U32.HI R22, RZ, 0x1, R22 ;  /* 0x00000001ff167819 */ /* 0x000fe20000011616 */
[----:B-1----:R-:W-:Y:S01]  /*0220*/  UPRMT UR4, UR5, 0x654, UR4 ;  /* 0x0000065405047896 */ /* 0x002fe20008000004 */
[----:B------:R-:W-:Y:S02]  /*0230*/  LOP3.LUT R20, R21, 0x1c, R20, 0xf8, !PT ;  /* 0x0000001c15147812 */ /* 0x000fe400078ef814 */
[----:B------:R-:W-:-:S03]  /*0240*/  SGXT R21, R2, 0x1 ;  /* 0x000000010215781a */ /* 0x000fc60000000200 */
[----:B------:R-:W-:Y:S01]  /*0250*/  LEA.HI R14, R15, UR4, RZ, 0x1f ;  /* 0x000000040f0e7c11 */ /* 0x000fe2000f8ff8ff */
[----:B------:R-:W-:Y:S01]  /*0260*/  VIADD R15, R18, UR4 ;  /* 0x00000004120f7c36 */ /* 0x000fe20008000000 */
[----:B------:R-:W-:Y:S02]  /*0270*/  LEA.HI R16, R16, UR4, RZ, 0x1f ;  /* 0x0000000410107c11 */ /* 0x000fe4000f8ff8ff */
[----:B------:R-:W-:Y:S01]  /*0280*/  LEA.HI R18, R17, UR4, RZ, 0x1f ;  /* 0x0000000411127c11 */ /* 0x000fe2000f8ff8ff */
[----:B------:R-:W-:Y:S01]  /*0290*/  IMAD R23, R13, 0x4, R14 ;  /* 0x000000040d177824 */ /* 0x000fe200078e020e */
[----:B------:R-:W-:Y:S01]  /*02a0*/  LEA.HI R14, R19, UR4, RZ, 0x1f ;  /* 0x00000004130e7c11 */ /* 0x000fe2000f8ff8ff */
[----:B------:R-:W-:Y:S01]  /*02b0*/  IMAD R15, R12, 0x4, R15 ;  /* 0x000000040c0f7824 */ /* 0x000fe200078e020f */
[----:B------:R-:W-:Y:S01]  /*02c0*/  LOP3.LUT R17, R22, 0x1f0, RZ, 0xc0, !PT ;  /* 0x000001f016117812 */ /* 0x000fe200078ec0ff */
[----:B------:R-:W-:Y:S01]  /*02d0*/  IMAD R22, R13, 0x4, R16 ;  /* 0x000000040d167824 */ /* 0x000fe200078e0210 */
[----:B------:R-:W-:Y:S01]  /*02e0*/  LEA.HI R21, R21, R20, RZ, 0xa ;  /* 0x0000001415157211 */ /* 0x000fe200078f50ff */
[----:B------:R-:W-:-:S02]  /*02f0*/  IMAD R25, R13, 0x4, R18 ;  /* 0x000000040d197824 */ /* 0x000fc400078e0212 */
[----:B------:R-:W-:Y:S02]  /*0300*/  IMAD R24, R13, 0x4, R14 ;  /* 0x000000040d187824 */ /* 0x000fe400078e020e */
[----:B------:R-:W-:Y:S02]  /*0310*/  VIADD R17, R17, UR4 ;  /* 0x0000000411117c36 */ /* 0x000fe40008000000 */
[C---:B------:R-:W-:Y:S01]  /*0320*/  IMAD.SHL.U32 R2, R21.reuse, 0x1000, RZ ;  /* 0x0000100015027824 */ /* 0x040fe200078e00ff */
[----:B------:R-:W-:Y:S01]  /*0330*/  LOP3.LUT R21, R21, 0xfffffc00, RZ, 0xc0, !PT ;  /* 0xfffffc0015157812 */ /* 0x000fe200078ec0ff */
[----:B------:R-:W-:-:S03]  /*0340*/  IMAD R17, R12, 0x4, R17 ;  /* 0x000000040c117824 */ /* 0x000fc600078e0211 */
[----:B------:R-:W-:-:S04]  /*0350*/  LOP3.LUT R2, R2, 0xffc00000, RZ, 0xc0, !PT ;  /* 0xffc0000002027812 */ /* 0x000fc800078ec0ff */
[----:B------:R-:W-:Y:S02]  /*0360*/  IADD3 R21, R2, R20, -R21 ;  /* 0x0000001402157210 */ /* 0x000fe40007ffe815 */
[----:B------:R-:W-:Y:S02]  /*0370*/  LOP3.LUT R2, R3, R0, RZ, 0xfc, !PT ;  /* 0x0000000003027212 */ /* 0x000fe400078efcff */
[----:B------:R-:W-:-:S03]  /*0380*/  LOP3.LUT R0, R3, 0x10, R0, 0xfe, !PT ;  /* 0x0000001003007812 */ /* 0x000fc600078efe00 */
[--C-:B------:R-:W-:Y:S02]  /*0390*/  IMAD R3, R2, 0x400, R21.reuse ;  /* 0x0000040002037824 */ /* 0x100fe400078e0215 */
[----:B------:R-:W-:Y:S01]  /*03a0*/  IMAD R21, R0, 0x400, R21 ;  /* 0x0000040000157824 */ /* 0x000fe200078e0215 */
[----:B--2---:R-:W-:Y:S04]  /*03b0*/  STS [R23], R4 ;  /* 0x0000000417007388 */ /* 0x004fe80000000800 */
[----:B------:R1:W-:Y:S04]  /*03c0*/  STS [R22+0x80], R5 ;  /* 0x0000800516007388 */ /* 0x0003e80000000800 */
[----:B------:R-:W-:Y:S04]  /*03d0*/  STS [R25+0x100], R6 ;  /* 0x0001000619007388 */ /* 0x000fe80000000800 */
[----:B------:R-:W-:Y:S01]  /*03e0*/  STS [R24+0x180], R7 ;  /* 0x0001800718007388 */ /* 0x000fe20000000800 */
[----:B-1----:R-:W1:Y:S03]  /*03f0*/  LDC.64 R4, c[0x0][0x218] ;  /* 0x00008600ff047b82 */ /* 0x002e660000000a00 */
[----:B---3--:R-:W-:Y:S04]  /*0400*/  STS [R23+0x40], R8 ;  /* 0x0000400817007388 */ /* 0x008fe80000000800 */
[----:B------:R-:W-:Y:S04]  /*0410*/  STS [R22+0xc0], R9 ;  /* 0x0000c00916007388 */ /* 0x000fe80000000800 */
[----:B------:R-:W-:Y:S04]  /*0420*/  STS [R25+0x140], R10 ;  /* 0x0001400a19007388 */ /* 0x000fe80000000800 */
[----:B------:R-:W-:Y:S01]  /*0430*/  STS [R24+0x1c0], R11 ;  /* 0x0001c00b18007388 */ /* 0x000fe20000000800 */
[----:B------:R-:W-:Y:S01]  /*0440*/  BAR.SYNC.DEFER_BLOCKING 0x0 ;  /* 0x0000000000007b1d */ /* 0x000fe20000010000 */
[----:B-1----:R-:W-:-:S04]  /*0450*/  IMAD.WIDE R2, R3, 0x4, R4 ;  /* 0x0000000403027825 */ /* 0x002fc800078e0204 */
[----:B------:R-:W-:Y:S01]  /*0460*/  IMAD.WIDE R4, R21, 0x4, R4 ;  /* 0x0000000415047825 */ /* 0x000fe200078e0204 */
[----:B------:R-:W1:Y:S04]  /*0470*/  LDS.128 R12, [R15] ;  /* 0x000000000f0c7984 */ /* 0x000e680000000c00 */
[----:B------:R-:W2:Y:S04]  /*0480*/  LDS.128 R16, [R17+0x800] ;  /* 0x0008000011107984 */ /* 0x000ea80000000c00 */
[----:B-1----:R-:W-:Y:S04]  /*0490*/  STG.E.128 desc[UR6][R2.64], R12 ;  /* 0x0000000c02007986 */ /* 0x002fe8000c101d06 */
[----:B--2---:R-:W-:Y:S01]  /*04a0*/  STG.E.128 desc[UR6][R4.64], R16 ;  /* 0x0000001004007986 */ /* 0x004fe2000c101d06 */
[----:B------:R-:W-:Y:S05]  /*04b0*/  EXIT ;  /* 0x000000000000794d */ /* 0x000fea0003800000 */
.L_x_0:
[----:B------:R-:W-:-:S00]  /*04c0*/  BRA `(.L_x_0) ;  /* 0xfffffffc00fc7947 */ /* 0x000fc0000383ffff */
[----:B------:R-:W-:-:S00]  /*04d0*/  NOP ;  /* 0x0000000000007918 */ /* 0x000fc00000000000 */
        /* <DEDUP_REMOVED lines=10> */
.L_x_1:


//--------------------- .nv.shared.triton_poi_fused_0 --------------------------
	.section	.nv.shared.triton_poi_fused_0,"aw",@nobits
	.sectionflags	@""
	.align	16
	.zero		1024


//--------------------- .nv.constant0.triton_poi_fused_0 --------------------------
	.section	.nv.constant0.triton_poi_fused_0,"a",@progbits
	.sectionflags	@""
	.align	4
.nv.constant0.triton_poi_fused_0:
	.zero		552
